	.headerflags	@"EF_CUDA_TEXMODE_UNIFIED EF_CUDA_64BIT_ADDRESS EF_CUDA_SM86 EF_CUDA_VIRTUAL_SM(EF_CUDA_SM86)"
	.elftype	@"ET_EXEC"


//--------------------- .nv.info                  --------------------------
	.section	.nv.info,"",@"SHT_CUDA_INFO"
	.align	4


	//----- nvinfo : EIATTR_REGCOUNT
	.align		4
        /*0000*/ 	.byte	0x04, 0x2f
        /*0002*/ 	.short	(.L_1 - .L_0)
	.align		4
.L_0:
        /*0004*/ 	.word	index@(triton__0d1d2d3de4de)
        /*0008*/ 	.word	0x00000013


	//----- nvinfo : EIATTR_MAX_STACK_SIZE
	.align		4
.L_1:
        /*000c*/ 	.byte	0x04, 0x23
        /*000e*/ 	.short	(.L_3 - .L_2)
	.align		4
.L_2:
        /*0010*/ 	.word	index@(triton__0d1d2d3de4de)
        /*0014*/ 	.word	0x00000000


	//----- nvinfo : EIATTR_MIN_STACK_SIZE
	.align		4
.L_3:
        /*0018*/ 	.byte	0x04, 0x12
        /*001a*/ 	.short	(.L_5 - .L_4)
	.align		4
.L_4:
        /*001c*/ 	.word	index@(triton__0d1d2d3de4de)
        /*0020*/ 	.word	0x00000000


	//----- nvinfo : EIATTR_FRAME_SIZE
	.align		4
.L_5:
        /*0024*/ 	.byte	0x04, 0x11
        /*0026*/ 	.short	(.L_7 - .L_6)
	.align		4
.L_6:
        /*0028*/ 	.word	index@(triton__0d1d2d3de4de)
        /*002c*/ 	.word	0x00000000
.L_7:


//--------------------- .nv.info.triton__0d1d2d3de4de --------------------------
	.section	.nv.info.triton__0d1d2d3de4de,"",@"SHT_CUDA_INFO"
	.align	4


	//----- nvinfo : EIATTR_CUDA_API_VERSION
	.align		4
        /*0000*/ 	.byte	0x04, 0x37
        /*0002*/ 	.short	(.L_9 - .L_8)
.L_8:
        /*0004*/ 	.word	0x0000007b


	//----- nvinfo : EIATTR_SW2861232_WAR
	.align		4
.L_9:
        /*0008*/ 	.byte	0x01, 0x35
	.zero		2


	//----- nvinfo : EIATTR_PARAM_CBANK
	.align		4
        /*000c*/ 	.byte	0x04, 0x0a
        /*000e*/ 	.short	(.L_11 - .L_10)
	.align		4
.L_10:
        /*0010*/ 	.word	index@(.nv.constant0.triton__0d1d2d3de4de)
        /*0014*/ 	.short	0x0160
        /*0016*/ 	.short	0x0020


	//----- nvinfo : EIATTR_CBANK_PARAM_SIZE
	.align		4
.L_11:
        /*0018*/ 	.byte	0x03, 0x19
        /*001a*/ 	.short	0x0020


	//----- nvinfo : EIATTR_KPARAM_INFO
	.align		4
        /*001c*/ 	.byte	0x04, 0x17
        /*001e*/ 	.short	(.L_13 - .L_12)
.L_12:
        /*0020*/ 	.word	0x00000000
        /*0024*/ 	.short	0x0004
        /*0026*/ 	.short	0x001c
        /*0028*/ 	.byte	0x00, 0xf0, 0x11, 0x00


	//----- nvinfo : EIATTR_KPARAM_INFO
	.align		4
.L_13:
        /*002c*/ 	.byte	0x04, 0x17
        /*002e*/ 	.short	(.L_15 - .L_14)
.L_14:
        /*0030*/ 	.word	0x00000000
        /*0034*/ 	.short	0x0003
        /*0036*/ 	.short	0x0018
        /*0038*/ 	.byte	0x00, 0xf0, 0x11, 0x00


	//----- nvinfo : EIATTR_KPARAM_INFO
	.align		4
.L_15:
        /*003c*/ 	.byte	0x04, 0x17
        /*003e*/ 	.short	(.L_17 - .L_16)
.L_16:
        /*0040*/ 	.word	0x00000000
        /*0044*/ 	.short	0x0002
        /*0046*/ 	.short	0x0010
        /*0048*/ 	.byte	0x00, 0xf0, 0x21, 0x00


	//----- nvinfo : EIATTR_KPARAM_INFO
	.align		4
.L_17:
        /*004c*/ 	.byte	0x04, 0x17
        /*004e*/ 	.short	(.L_19 - .L_18)
.L_18:
        /*0050*/ 	.word	0x00000000
        /*0054*/ 	.short	0x0001
        /*0056*/ 	.short	0x0008
        /*0058*/ 	.byte	0x00, 0xf0, 0x21, 0x00


	//----- nvinfo : EIATTR_KPARAM_INFO
	.align		4
.L_19:
        /*005c*/ 	.byte	0x04, 0x17
        /*005e*/ 	.short	(.L_21 - .L_20)
.L_20:
        /*0060*/ 	.word	0x00000000
        /*0064*/ 	.short	0x0000
        /*0066*/ 	.short	0x0000
        /*0068*/ 	.byte	0x00, 0xf0, 0x21, 0x00


	//----- nvinfo : EIATTR_MAXREG_COUNT
	.align		4
.L_21:
        /*006c*/ 	.byte	0x03, 0x1b
        /*006e*/ 	.short	0x00ff


	//----- nvinfo : EIATTR_COOP_GROUP_MASK_REGIDS
	.align		4
        /*0070*/ 	.byte	0x04, 0x29
        /*0072*/ 	.short	(.L_23 - .L_22)


	//   ....[0]....
.L_22:
        /*0074*/ 	.word	0xffffffff


	//   ....[1]....
        /*0078*/ 	.word	0xffffffff


	//   ....[2]....
        /*007c*/ 	.word	0xffffffff


	//   ....[3]....
        /*0080*/ 	.word	0xffffffff


	//   ....[4]....
        /*0084*/ 	.word	0xffffffff


	//   ....[5]....
        /*0088*/ 	.word	0xffffffff


	//----- nvinfo : EIATTR_COOP_GROUP_INSTR_OFFSETS
	.align		4
.L_23:
        /*008c*/ 	.byte	0x04, 0x28
        /*008e*/ 	.short	(.L_25 - .L_24)


	//   ....[0]....
.L_24:
        /*0090*/ 	.word	0x00000150


	//   ....[1]....
        /*0094*/ 	.word	0x00000170


	//   ....[2]....
        /*0098*/ 	.word	0x00000190


	//   ....[3]....
        /*009c*/ 	.word	0x00000240


	//   ....[4]....
        /*00a0*/ 	.word	0x00000280


	//   ....[5]....
        /*00a4*/ 	.word	0x000002b0


	//----- nvinfo : EIATTR_EXIT_INSTR_OFFSETS
	.align		4
.L_25:
        /*00a8*/ 	.byte	0x04, 0x1c
        /*00aa*/ 	.short	(.L_27 - .L_26)


	//   ....[0]....
.L_26:
        /*00ac*/ 	.word	0x00000310


	//   ....[1]....
        /*00b0*/ 	.word	0x00000350


	//----- nvinfo : EIATTR_MAX_THREADS
	.align		4
.L_27:
        /*00b4*/ 	.byte	0x04, 0x05
        /*00b6*/ 	.short	(.L_29 - .L_28)
.L_28:
        /*00b8*/ 	.word	0x00000040
        /*00bc*/ 	.word	0x00000001
        /*00c0*/ 	.word	0x00000001
.L_29:


//--------------------- .nv.rel.action            --------------------------
	.section	.nv.rel.action,"",@"SHT_CUDA_RELOCINFO"
	.align	8
	.sectionentsize	8
        /*0000*/ 	.byte	0x73, 0x00, 0x00, 0x00, 0x00, 0x00, 0x00, 0x00, 0x00, 0x00, 0x00, 0x11, 0x25, 0x00, 0x05, 0x36


//--------------------- .nv.constant0.triton__0d1d2d3de4de --------------------------
	.section	.nv.constant0.triton__0d1d2d3de4de,"a",@progbits
	.align	4
.nv.constant0.triton__0d1d2d3de4de:
	.zero		384


//--------------------- .text.triton__0d1d2d3de4de --------------------------
	.section	.text.triton__0d1d2d3de4de,"ax",@progbits
	.sectionflags	@"SHF_BARRIERS=1"
	.sectioninfo	@"SHI_REGISTERS=19"
	.align	128
        .global         triton__0d1d2d3de4de
        .type           triton__0d1d2d3de4de,@function
        .size           triton__0d1d2d3de4de,(.L_x_1 - triton__0d1d2d3de4de)
        .other          triton__0d1d2d3de4de,@"STO_CUDA_ENTRY STV_DEFAULT"
triton__0d1d2d3de4de:
.text.triton__0d1d2d3de4de:
[----:B------:R-:W-:-:S02]  /*0000*/  MOV R1, c[0x0][0x28] ;  /* 0x00000a0000017a02 */ /* 0x000fc40000000f00 */
[----:B------:R-:W0:Y:S01]  /*0010*/  S2R R14, SR_TID.X ;  /* 0x00000000000e7919 */ /* 0x000e220000002100 */
[----:B------:R-:W-:Y:S01]  /*0020*/  MOV R16, 0x4 ;  /* 0x0000000400107802 */ /* 0x000fe20000000f00 */
[----:B------:R-:W-:Y:S01]  /*0030*/  CS2R R6, SRZ ;  /* 0x0000000000067805 */ /* 0x000fe2000001ff00 */
[----:B------:R-:W-:Y:S01]  /*0040*/  ULDC.64 UR4, c[0x0][0x118] ;  /* 0x0000460000047ab9 */ /* 0x000fe20000000a00 */
[----:B------:R-:W1:Y:S01]  /*0050*/  S2R R5, SR_CTAID.X ;  /* 0x0000000000057919 */ /* 0x000e620000002500 */
[----:B0-----:R-:W-:Y:S02]  /*0060*/  SHF.R.U32.HI R0, RZ, 0x3, R14 ;  /* 0x00000003ff007819 */ /* 0x001fe4000001160e */
[----:B------:R-:W-:Y:S02]  /*0070*/  LOP3.LUT R4, R14, 0x7, RZ, 0xc0, !PT ;  /* 0x000000070e047812 */ /* 0x000fe400078ec0ff */
[----:B-1----:R-:W-:Y:S02]  /*0080*/  SHF.L.U32 R5, R5, 0x3, RZ ;  /* 0x0000000305057819 */ /* 0x002fe400000006ff */
[----:B------:R-:W-:-:S04]  /*0090*/  SGXT.U32 R0, R0, 0x3 ;  /* 0x000000030000781a */ /* 0x000fc80000000000 */
[----:B------:R-:W-:-:S04]  /*00a0*/  LOP3.LUT R3, R5, R0, RZ, 0xfc, !PT ;  /* 0x0000000005037212 */ /* 0x000fc800078efcff */
[C---:B------:R-:W-:Y:S02]  /*00b0*/  LEA R2, R3.reuse, R4, 0x3 ;  /* 0x0000000403027211 */ /* 0x040fe400078e18ff */
[----:B------:R-:W-:Y:S02]  /*00c0*/  ISETP.GE.AND P0, PT, R3, c[0x0][0x178], PT ;  /* 0x00005e0003007a0c */ /* 0x000fe40003f06270 */
[----:B------:R-:W-:-:S05]  /*00d0*/  SHF.L.U32 R2, R2, 0x1, RZ ;  /* 0x0000000102027819 */ /* 0x000fca00000006ff */
[----:B------:R-:W-:-:S06]  /*00e0*/  IMAD.WIDE R2, R2, R16, c[0x0][0x160] ;  /* 0x0000580002027625 */ /* 0x000fcc00078e0210 */
[----:B------:R-:W2:Y:S01]  /*00f0*/  @!P0 LDG.E.64 R6, [R2.64] ;  /* 0x0000000402068981 */ /* 0x000ea2000c1e1b00 */
[----:B------:R-:W-:Y:S02]  /*0100*/  LOP3.LUT R5, R5, 0x7, R14, 0xf8, !PT ;  /* 0x0000000705057812 */ /* 0x000fe400078ef80e */
[----:B--2---:R-:W-:Y:S02]  /*0110*/  SEL R6, R6, RZ, !P0 ;  /* 0x000000ff06067207 */ /* 0x004fe40004000000 */
[----:B------:R-:W-:-:S05]  /*0120*/  SEL R7, R7, RZ, !P0 ;  /* 0x000000ff07077207 */ /* 0x000fca0004000000 */
[----:B------:R-:W-:-:S05]  /*0130*/  FADD R8, R6, R7 ;  /* 0x0000000706087221 */ /* 0x000fca0000000000 */
[----:B------:R-:W-:-:S05]  /*0140*/  FSEL R8, R8, RZ, !P0 ;  /* 0x000000ff08087208 */ /* 0x000fca0004000000 */
[----:B------:R-:W0:Y:S02]  /*0150*/  SHFL.BFLY PT, R9, R8, 0x4, 0x1f ;  /* 0x0c801f0008097f89 */ /* 0x000e2400000e0000 */
[----:B0-----:R-:W-:-:S05]  /*0160*/  FADD R9, R8, R9 ;  /* 0x0000000908097221 */ /* 0x001fca0000000000 */
[----:B------:R-:W0:Y:S02]  /*0170*/  SHFL.BFLY PT, R10, R9, 0x2, 0x1f ;  /* 0x0c401f00090a7f89 */ /* 0x000e2400000e0000 */
[----:B0-----:R-:W-:-:S05]  /*0180*/  FADD R10, R9, R10 ;  /* 0x0000000a090a7221 */ /* 0x001fca0000000000 */
[----:B------:R-:W0:Y:S02]  /*0190*/  SHFL.BFLY PT, R11, R10, 0x1, 0x1f ;  /* 0x0c201f000a0b7f89 */ /* 0x000e2400000e0000 */
[----:B0-----:R-:W-:-:S04]  /*01a0*/  FADD R12, R10, R11 ;  /* 0x0000000b0a0c7221 */ /* 0x001fc80000000000 */
[C---:B------:R-:W-:Y:S01]  /*01b0*/  FFMA R7, R12.reuse, -0.0625, R7 ;  /* 0xbd8000000c077823 */ /* 0x040fe20000000007 */
[----:B------:R-:W-:Y:S01]  /*01c0*/  FFMA R6, R12, -0.0625, R6 ;  /* 0xbd8000000c067823 */ /* 0x000fe20000000006 */
[----:B------:R-:W-:Y:S02]  /*01d0*/  STS [R0.X4], R12 ;  /* 0x0000000c00007388 */ /* 0x000fe40000004800 */
[----:B------:R-:W-:-:S04]  /*01e0*/  FMUL R7, R7, R7 ;  /* 0x0000000707077220 */ /* 0x000fc80000400000 */
[----:B------:R-:W-:Y:S01]  /*01f0*/  FFMA R7, R6, R6, R7 ;  /* 0x0000000606077223 */ /* 0x000fe20000000007 */
[----:B------:R-:W-:Y:S06]  /*0200*/  BAR.SYNC 0x0 ;  /* 0x0000000000007b1d */ /* 0x000fec0000000000 */
[----:B------:R-:W-:Y:S01]  /*0210*/  FSEL R7, R7, RZ, !P0 ;  /* 0x000000ff07077208 */ /* 0x000fe20004000000 */
[----:B------:R-:W-:Y:S04]  /*0220*/  LDS R6, [R4.X4] ;  /* 0x0000000004067984 */ /* 0x000fe80000004800 */
[----:B------:R-:W-:Y:S06]  /*0230*/  BAR.SYNC 0x0 ;  /* 0x0000000000007b1d */ /* 0x000fec0000000000 */
[----:B------:R-:W0:Y:S01]  /*0240*/  SHFL.BFLY PT, R2, R7, 0x4, 0x1f ;  /* 0x0c801f0007027f89 */ /* 0x000e2200000e0000 */
[----:B------:R-:W-:-:S04]  /*0250*/  ISETP.GE.AND P0, PT, R5, c[0x0][0x178], PT ;  /* 0x00005e0005007a0c */ /* 0x000fc80003f06270 */
[----:B------:R-:W-:Y:S01]  /*0260*/  ISETP.EQ.AND P0, PT, R0, RZ, !P0 ;  /* 0x000000ff0000720c */ /* 0x000fe20004702270 */
[----:B0-----:R-:W-:-:S05]  /*0270*/  FADD R8, R7, R2 ;  /* 0x0000000207087221 */ /* 0x001fca0000000000 */
[----:B------:R-:W0:Y:S01]  /*0280*/  SHFL.BFLY PT, R3, R8, 0x2, 0x1f ;  /* 0x0c401f0008037f89 */ /* 0x000e2200000e0000 */
[----:B------:R-:W-:Y:S01]  /*0290*/  FMUL R7, R6, 0.0625 ;  /* 0x3d80000006077820 */ /* 0x000fe20000400000 */
[----:B0-----:R-:W-:-:S05]  /*02a0*/  FADD R9, R8, R3 ;  /* 0x0000000308097221 */ /* 0x001fca0000000000 */
[----:B------:R-:W0:Y:S02]  /*02b0*/  SHFL.BFLY PT, R2, R9, 0x1, 0x1f ;  /* 0x0c201f0009027f89 */ /* 0x000e2400000e0000 */
[----:B0-----:R-:W-:Y:S01]  /*02c0*/  FADD R11, R9, R2 ;  /* 0x00000002090b7221 */ /* 0x001fe20000000000 */
[----:B------:R-:W-:-:S04]  /*02d0*/  IMAD.WIDE R2, R5, R16, c[0x0][0x168] ;  /* 0x00005a0005027625 */ /* 0x000fc800078e0210 */
[----:B------:R-:W-:Y:S04]  /*02e0*/  STS [R0.X4], R11 ;  /* 0x0000000b00007388 */ /* 0x000fe80000004800 */
[----:B------:R-:W-:Y:S06]  /*02f0*/  BAR.SYNC 0x0 ;  /* 0x0000000000007b1d */ /* 0x000fec0000000000 */
[----:B------:R0:W-:Y:S01]  /*0300*/  @P0 STG.E [R2.64], R7 ;  /* 0x0000000702000986 */ /* 0x0001e2000c101904 */
[----:B------:R-:W-:Y:S05]  /*0310*/  @!P0 EXIT ;  /* 0x000000000000894d */ /* 0x000fea0003800000 */
[----:B0-----:R-:W0:Y:S01]  /*0320*/  LDS R7, [R4.X4] ;  /* 0x0000000004077984 */ /* 0x001e220000004800 */
[----:B------:R-:W-:-:S05]  /*0330*/  IMAD.WIDE R2, R5, R16, c[0x0][0x170] ;  /* 0x00005c0005027625 */ /* 0x000fca00078e0210 */
[----:B0-----:R-:W-:Y:S01]  /*0340*/  STG.E [R2.64], R7 ;  /* 0x0000000702007986 */ /* 0x001fe2000c101904 */
[----:B------:R-:W-:Y:S05]  /*0350*/  EXIT ;  /* 0x000000000000794d */ /* 0x000fea0003800000 */
.L_x_0:
[----:B------:R-:W-:-:S00]  /*0360*/  BRA `(.L_x_0) ;  /* 0xfffffff000007947 */ /* 0x000fc0000383ffff */
[----:B------:R-:W-:-:S00]  /*0370*/  NOP ;  /* 0x0000000000007918 */ /* 0x000fc00000000000 */
        /* <DEDUP_REMOVED lines=8> */
.L_x_1:


//--------------------- .nv.shared.triton__0d1d2d3de4de --------------------------
	.section	.nv.shared.triton__0d1d2d3de4de,"aw",@nobits
	.align	16
